//
// Generated by NVIDIA NVVM Compiler
//
// Compiler Build ID: CL-36424714
// Cuda compilation tools, release 13.0, V13.0.88
// Based on NVVM 20.0.0
//

.version 9.0
.target sm_100
.address_size 64

	// .globl	_Z16mandelbrotKernelPiddddiii

.visible .entry _Z16mandelbrotKernelPiddddiii(
	.param .u64 .ptr .align 1 _Z16mandelbrotKernelPiddddiii_param_0,
	.param .f64 _Z16mandelbrotKernelPiddddiii_param_1,
	.param .f64 _Z16mandelbrotKernelPiddddiii_param_2,
	.param .f64 _Z16mandelbrotKernelPiddddiii_param_3,
	.param .f64 _Z16mandelbrotKernelPiddddiii_param_4,
	.param .u32 _Z16mandelbrotKernelPiddddiii_param_5,
	.param .u32 _Z16mandelbrotKernelPiddddiii_param_6,
	.param .u32 _Z16mandelbrotKernelPiddddiii_param_7
)
{
	.reg .pred 	%p<8>;
	.reg .b32 	%r<22>;
	.reg .b64 	%rd<5>;
	.reg .b64 	%fd<25>;

	ld.param.u64 	%rd1, [_Z16mandelbrotKernelPiddddiii_param_0];
	ld.param.f64 	%fd11, [_Z16mandelbrotKernelPiddddiii_param_1];
	ld.param.f64 	%fd12, [_Z16mandelbrotKernelPiddddiii_param_2];
	ld.param.f64 	%fd13, [_Z16mandelbrotKernelPiddddiii_param_3];
	ld.param.f64 	%fd14, [_Z16mandelbrotKernelPiddddiii_param_4];
	ld.param.u32 	%r6, [_Z16mandelbrotKernelPiddddiii_param_5];
	ld.param.u32 	%r8, [_Z16mandelbrotKernelPiddddiii_param_6];
	ld.param.u32 	%r7, [_Z16mandelbrotKernelPiddddiii_param_7];
	mov.u32 	%r10, %ctaid.x;
	mov.u32 	%r11, %ntid.x;
	mov.u32 	%r12, %tid.x;
	mad.lo.s32 	%r1, %r10, %r11, %r12;
	mov.u32 	%r13, %ctaid.y;
	mov.u32 	%r14, %ntid.y;
	mov.u32 	%r15, %tid.y;
	mad.lo.s32 	%r16, %r13, %r14, %r15;
	setp.ge.s32 	%p1, %r1, %r6;
	setp.ge.s32 	%p2, %r16, %r8;
	or.pred  	%p3, %p1, %p2;
	@%p3 bra 	$L__BB0_5;
	cvt.rn.f64.s32 	%fd15, %r1;
	fma.rn.f64 	%fd1, %fd13, %fd15, %fd11;
	cvt.rn.f64.u32 	%fd16, %r16;
	fma.rn.f64 	%fd2, %fd14, %fd16, %fd12;
	setp.lt.s32 	%p4, %r7, 1;
	mov.b32 	%r21, 0;
	@%p4 bra 	$L__BB0_4;
	mov.b32 	%r21, 0;
	mov.f64 	%fd21, 0d0000000000000000;
	mov.f64 	%fd22, %fd21;
	mov.f64 	%fd23, %fd21;
	mov.f64 	%fd24, %fd21;
$L__BB0_3:
	sub.f64 	%fd18, %fd22, %fd21;
	add.f64 	%fd7, %fd1, %fd18;
	add.f64 	%fd19, %fd24, %fd24;
	fma.rn.f64 	%fd23, %fd19, %fd23, %fd2;
	add.s32 	%r21, %r21, 1;
	mul.f64 	%fd22, %fd7, %fd7;
	mul.f64 	%fd21, %fd23, %fd23;
	add.f64 	%fd20, %fd22, %fd21;
	setp.le.f64 	%p5, %fd20, 0d4010000000000000;
	setp.lt.s32 	%p6, %r21, %r7;
	and.pred  	%p7, %p5, %p6;
	mov.f64 	%fd24, %fd7;
	@%p7 bra 	$L__BB0_3;
$L__BB0_4:
	mad.lo.s32 	%r19, %r6, %r16, %r1;
	cvta.to.global.u64 	%rd2, %rd1;
	mul.wide.s32 	%rd3, %r19, 4;
	add.s64 	%rd4, %rd2, %rd3;
	st.global.u32 	[%rd4], %r21;
$L__BB0_5:
	ret;

}


// ===== COMPILED SASS (sm_100) =====

	.target	sm_100

	.elftype	@"ET_EXEC"


//--------------------- .note.nv.tkinfo           --------------------------
	.section	.note.nv.tkinfo,"",@"SHT_NOTE"
	.sectionflags	@"SHF_NOTE_NV_TKINFO"
	.tkinfo
        /*0018*/ 	.word	0x00000002
        /*0030*/ 	.string	""
        /*0030*/ 	.string	"ptxas"
        /*0030*/ 	.string	"Cuda compilation tools, release 13.0, V13.0.88"
        /*0030*/ 	.string	"Build cuda_13.0.r13.0/compiler.36424714_0"
        /*0030*/ 	.string	"-arch sm_100 -m 64 "



//--------------------- .note.nv.cuinfo           --------------------------
	.section	.note.nv.cuinfo,"",@"SHT_NOTE"
	.sectionflags	@"SHF_NOTE_NV_CUINFO"
        /*0018*/ 	.short	0x0002
        /*001a*/ 	.short	0x0064
        /*001c*/ 	.short	0x0082
	.zero		2


//--------------------- .nv.info                  --------------------------
	.section	.nv.info,"",@"SHT_CUDA_INFO"
	.align	4


	//----- nvinfo : EIATTR_REGCOUNT
	.align		4
        /*0000*/ 	.byte	0x04, 0x2f
        /*0002*/ 	.short	(.L_1 - .L_0)
	.align		4
.L_0:
        /*0004*/ 	.word	index@(_Z16mandelbrotKernelPiddddiii)
        /*0008*/ 	.word	0x00000016


	//----- nvinfo : EIATTR_FRAME_SIZE
	.align		4
.L_1:
        /*000c*/ 	.byte	0x04, 0x11
        /*000e*/ 	.short	(.L_3 - .L_2)
	.align		4
.L_2:
        /*0010*/ 	.word	index@(_Z16mandelbrotKernelPiddddiii)
        /*0014*/ 	.word	0x00000000


	//----- nvinfo : EIATTR_MIN_STACK_SIZE
	.align		4
.L_3:
        /*0018*/ 	.byte	0x04, 0x12
        /*001a*/ 	.short	(.L_5 - .L_4)
	.align		4
.L_4:
        /*001c*/ 	.word	index@(_Z16mandelbrotKernelPiddddiii)
        /*0020*/ 	.word	0x00000000
.L_5:


//--------------------- .nv.compat                --------------------------
	.section	.nv.compat,"",@"SHT_CUDA_COMPAT_INFO"
	.align	4
        /*0000*/ 	.byte	0x02, 0x09, 0x00, 0x00, 0x02, 0x02, 0x01, 0x00, 0x02, 0x05, 0x05, 0x00, 0x03, 0x07, 0x01, 0x01
        /*0010*/ 	.byte	0x02, 0x03, 0x00, 0x00, 0x02, 0x06, 0x01, 0x00, 0x04, 0x0b, 0x08, 0x00, 0x01, 0x00, 0x00, 0x00
        /*0020*/ 	.byte	0x00, 0x00, 0x00, 0x00


//--------------------- .nv.info._Z16mandelbrotKernelPiddddiii --------------------------
	.section	.nv.info._Z16mandelbrotKernelPiddddiii,"",@"SHT_CUDA_INFO"
	.sectionflags	@""
	.align	4


	//----- nvinfo : EIATTR_CUDA_API_VERSION
	.align		4
        /*0000*/ 	.byte	0x04, 0x37
        /*0002*/ 	.short	(.L_7 - .L_6)
.L_6:
        /*0004*/ 	.word	0x00000082


	//----- nvinfo : EIATTR_KPARAM_INFO
	.align		4
.L_7:
        /*0008*/ 	.byte	0x04, 0x17
        /*000a*/ 	.short	(.L_9 - .L_8)
.L_8:
        /*000c*/ 	.word	0x00000000
        /*0010*/ 	.short	0x0007
        /*0012*/ 	.short	0x0030
        /*0014*/ 	.byte	0x00, 0xf0, 0x11, 0x00


	//----- nvinfo : EIATTR_KPARAM_INFO
	.align		4
.L_9:
        /*0018*/ 	.byte	0x04, 0x17
        /*001a*/ 	.short	(.L_11 - .L_10)
.L_10:
        /*001c*/ 	.word	0x00000000
        /*0020*/ 	.short	0x0006
        /*0022*/ 	.short	0x002c
        /*0024*/ 	.byte	0x00, 0xf0, 0x11, 0x00


	//----- nvinfo : EIATTR_KPARAM_INFO
	.align		4
.L_11:
        /*0028*/ 	.byte	0x04, 0x17
        /*002a*/ 	.short	(.L_13 - .L_12)
.L_12:
        /*002c*/ 	.word	0x00000000
        /*0030*/ 	.short	0x0005
        /*0032*/ 	.short	0x0028
        /*0034*/ 	.byte	0x00, 0xf0, 0x11, 0x00


	//----- nvinfo : EIATTR_KPARAM_INFO
	.align		4
.L_13:
        /*0038*/ 	.byte	0x04, 0x17
        /*003a*/ 	.short	(.L_15 - .L_14)
.L_14:
        /*003c*/ 	.word	0x00000000
        /*0040*/ 	.short	0x0004
        /*0042*/ 	.short	0x0020
        /*0044*/ 	.byte	0x00, 0xf0, 0x21, 0x00


	//----- nvinfo : EIATTR_KPARAM_INFO
	.align		4
.L_15:
        /*0048*/ 	.byte	0x04, 0x17
        /*004a*/ 	.short	(.L_17 - .L_16)
.L_16:
        /*004c*/ 	.word	0x00000000
        /*0050*/ 	.short	0x0003
        /*0052*/ 	.short	0x0018
        /*0054*/ 	.byte	0x00, 0xf0, 0x21, 0x00


	//----- nvinfo : EIATTR_KPARAM_INFO
	.align		4
.L_17:
        /*0058*/ 	.byte	0x04, 0x17
        /*005a*/ 	.short	(.L_19 - .L_18)
.L_18:
        /*005c*/ 	.word	0x00000000
        /*0060*/ 	.short	0x0002
        /*0062*/ 	.short	0x0010
        /*0064*/ 	.byte	0x00, 0xf0, 0x21, 0x00


	//----- nvinfo : EIATTR_KPARAM_INFO
	.align		4
.L_19:
        /*0068*/ 	.byte	0x04, 0x17
        /*006a*/ 	.short	(.L_21 - .L_20)
.L_20:
        /*006c*/ 	.word	0x00000000
        /*0070*/ 	.short	0x0001
        /*0072*/ 	.short	0x0008
        /*0074*/ 	.byte	0x00, 0xf0, 0x21, 0x00


	//----- nvinfo : EIATTR_KPARAM_INFO
	.align		4
.L_21:
        /*0078*/ 	.byte	0x04, 0x17
        /*007a*/ 	.short	(.L_23 - .L_22)
.L_22:
        /*007c*/ 	.word	0x00000000
        /*0080*/ 	.short	0x0000
        /*0082*/ 	.short	0x0000
        /*0084*/ 	.byte	0x00, 0xf5, 0x21, 0x00


	//----- nvinfo : EIATTR_SPARSE_MMA_MASK
	.align		4
.L_23:
        /*0088*/ 	.byte	0x03, 0x50
        /*008a*/ 	.short	0x0000


	//----- nvinfo : EIATTR_MAXREG_COUNT
	.align		4
        /*008c*/ 	.byte	0x03, 0x1b
        /*008e*/ 	.short	0x00ff


	//----- nvinfo : EIATTR_MERCURY_ISA_VERSION
	.align		4
        /*0090*/ 	.byte	0x03, 0x5f
        /*0092*/ 	.short	0x0101


	//----- nvinfo : EIATTR_VRC_CTA_INIT_COUNT
	.align		4
        /*0094*/ 	.byte	0x02, 0x4a
	.zero		1
	.zero		1


	//----- nvinfo : EIATTR_EXIT_INSTR_OFFSETS
	.align		4
        /*0098*/ 	.byte	0x04, 0x1c
        /*009a*/ 	.short	(.L_25 - .L_24)


	//   ....[0]....
.L_24:
        /*009c*/ 	.word	0x000000c0


	//   ....[1]....
        /*00a0*/ 	.word	0x000002f0


	//----- nvinfo : EIATTR_CRS_STACK_SIZE
	.align		4
.L_25:
        /*00a4*/ 	.byte	0x04, 0x1e
        /*00a6*/ 	.short	(.L_27 - .L_26)
.L_26:
        /*00a8*/ 	.word	0x00000000


	//----- nvinfo : EIATTR_CBANK_PARAM_SIZE
	.align		4
.L_27:
        /*00ac*/ 	.byte	0x03, 0x19
        /*00ae*/ 	.short	0x0034


	//----- nvinfo : EIATTR_PARAM_CBANK
	.align		4
        /*00b0*/ 	.byte	0x04, 0x0a
        /*00b2*/ 	.short	(.L_29 - .L_28)
	.align		4
.L_28:
        /*00b4*/ 	.word	index@(.nv.constant0._Z16mandelbrotKernelPiddddiii)
        /*00b8*/ 	.short	0x0380
        /*00ba*/ 	.short	0x0034


	//----- nvinfo : EIATTR_SW_WAR
	.align		4
.L_29:
        /*00bc*/ 	.byte	0x04, 0x36
        /*00be*/ 	.short	(.L_31 - .L_30)
.L_30:
        /*00c0*/ 	.word	0x00000008
.L_31:


//--------------------- .nv.callgraph             --------------------------
	.section	.nv.callgraph,"",@"SHT_CUDA_CALLGRAPH"
	.align	4
	.sectionentsize	8
	.align		4
        /*0000*/ 	.word	0x00000000
	.align		4
        /*0004*/ 	.word	0xffffffff
	.align		4
        /*0008*/ 	.word	0x00000000
	.align		4
        /*000c*/ 	.word	0xfffffffe
	.align		4
        /*0010*/ 	.word	0x00000000
	.align		4
        /*0014*/ 	.word	0xfffffffd
	.align		4
        /*0018*/ 	.word	0x00000000
	.align		4
        /*001c*/ 	.word	0xfffffffc


//--------------------- .text._Z16mandelbrotKernelPiddddiii --------------------------
	.section	.text._Z16mandelbrotKernelPiddddiii,"ax",@progbits
	.align	128
        .global         _Z16mandelbrotKernelPiddddiii
        .type           _Z16mandelbrotKernelPiddddiii,@function
        .size           _Z16mandelbrotKernelPiddddiii,(.L_x_3 - _Z16mandelbrotKernelPiddddiii)
        .other          _Z16mandelbrotKernelPiddddiii,@"STO_CUDA_ENTRY STV_DEFAULT"
_Z16mandelbrotKernelPiddddiii:
.text._Z16mandelbrotKernelPiddddiii:
[----:B------:R-:W-:Y:S01]  /*0000*/  LDC R1, c[0x0][0x37c] ;  /* 0x0000df00ff017b82 */ /* 0x000fe20000000800 */
[----:B------:R-:W0:Y:S07]  /*0010*/  S2R R2, SR_TID.Y ;  /* 0x0000000000027919 */ /* 0x000e2e0000002200 */
[----:B------:R-:W1:Y:S01]  /*0020*/  LDC R0, c[0x0][0x360] ;  /* 0x0000d800ff007b82 */ /* 0x000e620000000800 */
[----:B------:R-:W2:Y:S01]  /*0030*/  LDCU.64 UR6, c[0x0][0x3a8] ;  /* 0x00007500ff0677ac */ /* 0x000ea20008000a00 */
[----:B------:R-:W1:Y:S06]  /*0040*/  S2R R3, SR_TID.X ;  /* 0x0000000000037919 */ /* 0x000e6c0000002100 */
[----:B------:R-:W0:Y:S08]  /*0050*/  S2UR UR5, SR_CTAID.Y ;  /* 0x00000000000579c3 */ /* 0x000e300000002600 */
[----:B------:R-:W0:Y:S08]  /*0060*/  LDC R11, c[0x0][0x364] ;  /* 0x0000d900ff0b7b82 */ /* 0x000e300000000800 */
[----:B------:R-:W1:Y:S01]  /*0070*/  S2UR UR4, SR_CTAID.X ;  /* 0x00000000000479c3 */ /* 0x000e620000002500 */
[----:B0-----:R-:W-:-:S05]  /*0080*/  IMAD R11, R11, UR5, R2 ;  /* 0x000000050b0b7c24 */ /* 0x001fca000f8e0202 */
[----:B--2---:R-:W-:Y:S01]  /*0090*/  ISETP.GE.AND P0, PT, R11, UR7, PT ;  /* 0x000000070b007c0c */ /* 0x004fe2000bf06270 */
[----:B-1----:R-:W-:-:S05]  /*00a0*/  IMAD R0, R0, UR4, R3 ;  /* 0x0000000400007c24 */ /* 0x002fca000f8e0203 */
[----:B------:R-:W-:-:S13]  /*00b0*/  ISETP.GE.OR P0, PT, R0, UR6, P0 ;  /* 0x0000000600007c0c */ /* 0x000fda0008706670 */
[----:B------:R-:W-:Y:S05]  /*00c0*/  @P0 EXIT ;  /* 0x000000000000094d */ /* 0x000fea0003800000 */
[----:B------:R-:W0:Y:S01]  /*00d0*/  LDCU UR7, c[0x0][0x3b0] ;  /* 0x00007600ff0777ac */ /* 0x000e220008000800 */
[----:B------:R-:W1:Y:S01]  /*00e0*/  LDC.64 R6, c[0x0][0x388] ;  /* 0x0000e200ff067b82 */ /* 0x000e620000000a00 */
[----:B------:R-:W1:Y:S01]  /*00f0*/  I2F.F64 R2, R0 ;  /* 0x0000000000027312 */ /* 0x000e620000201c00 */
[----:B------:R-:W-:Y:S01]  /*0100*/  IMAD R13, R11, UR6, R0 ;  /* 0x000000060b0d7c24 */ /* 0x000fe2000f8e0200 */
[----:B------:R-:W1:Y:S01]  /*0110*/  LDCU.128 UR8, c[0x0][0x390] ;  /* 0x00007200ff0877ac */ /* 0x000e620008000c00 */
[----:B------:R-:W-:Y:S01]  /*0120*/  IMAD.MOV.U32 R17, RZ, RZ, RZ ;  /* 0x000000ffff117224 */ /* 0x000fe200078e00ff */
[----:B------:R-:W2:Y:S03]  /*0130*/  LDCU.64 UR4, c[0x0][0x358] ;  /* 0x00006b00ff0477ac */ /* 0x000ea60008000a00 */
[----:B------:R-:W3:Y:S01]  /*0140*/  LDC.64 R8, c[0x0][0x3a0] ;  /* 0x0000e800ff087b82 */ /* 0x000ee20000000a00 */
[----:B------:R-:W3:Y:S07]  /*0150*/  I2F.F64.U32 R4, R11 ;  /* 0x0000000b00047312 */ /* 0x000eee0000201800 */
[----:B------:R-:W4:Y:S01]  /*0160*/  LDC.64 R14, c[0x0][0x380] ;  /* 0x0000e000ff0e7b82 */ /* 0x000f220000000a00 */
[----:B0-----:R-:W-:Y:S01]  /*0170*/  UISETP.GE.AND UP0, UPT, UR7, 0x1, UPT ;  /* 0x000000010700788c */ /* 0x001fe2000bf06270 */
[----:B-1----:R-:W-:-:S02]  /*0180*/  DFMA R2, R2, UR10, R6 ;  /* 0x0000000a02027c2b */ /* 0x002fc40008000006 */
[----:B---3--:R-:W-:Y:S01]  /*0190*/  DFMA R4, R4, R8, UR8 ;  /* 0x0000000804047e2b */ /* 0x008fe20008000008 */
[----:B----4-:R-:W-:-:S05]  /*01a0*/  IMAD.WIDE R14, R13, 0x4, R14 ;  /* 0x000000040d0e7825 */ /* 0x010fca00078e020e */
[----:B--2---:R-:W-:Y:S05]  /*01b0*/  BRA.U !UP0, `(.L_x_0) ;  /* 0x0000000108487547 */ /* 0x004fea000b800000 */
[----:B------:R-:W-:Y:S01]  /*01c0*/  BSSY.RECONVERGENT B0, `(.L_x_0) ;  /* 0x0000011000007945 */ /* 0x000fe20003800200 */
[----:B------:R-:W-:Y:S01]  /*01d0*/  IMAD.MOV.U32 R17, RZ, RZ, RZ ;  /* 0x000000ffff117224 */ /* 0x000fe200078e00ff */
[----:B------:R-:W-:Y:S02]  /*01e0*/  CS2R R6, SRZ ;  /* 0x0000000000067805 */ /* 0x000fe4000001ff00 */
[----:B------:R-:W-:Y:S02]  /*01f0*/  CS2R R8, SRZ ;  /* 0x0000000000087805 */ /* 0x000fe4000001ff00 */
[----:B------:R-:W-:Y:S02]  /*0200*/  CS2R R10, SRZ ;  /* 0x00000000000a7805 */ /* 0x000fe4000001ff00 */
[----:B------:R-:W-:-:S07]  /*0210*/  CS2R R12, SRZ ;  /* 0x00000000000c7805 */ /* 0x000fce000001ff00 */
.L_x_1:
[----:B------:R-:W-:Y:S01]  /*0220*/  DADD R6, R8, -R6 ;  /* 0x0000000008067229 */ /* 0x000fe20000000806 */
[----:B------:R-:W-:Y:S01]  /*0230*/  VIADD R17, R17, 0x1 ;  /* 0x0000000111117836 */ /* 0x000fe20000000000 */
[----:B------:R-:W-:-:S04]  /*0240*/  DADD R8, R12, R12 ;  /* 0x000000000c087229 */ /* 0x000fc8000000000c */
[----:B------:R-:W-:Y:S02]  /*0250*/  ISETP.GE.AND P0, PT, R17, UR7, PT ;  /* 0x0000000711007c0c */ /* 0x000fe4000bf06270 */
[----:B------:R-:W-:Y:S02]  /*0260*/  DADD R12, R2, R6 ;  /* 0x00000000020c7229 */ /* 0x000fe40000000006 */
[----:B------:R-:W-:-:S06]  /*0270*/  DFMA R10, R8, R10, R4 ;  /* 0x0000000a080a722b */ /* 0x000fcc0000000004 */
[----:B------:R-:W-:Y:S02]  /*0280*/  DMUL R8, R12, R12 ;  /* 0x0000000c0c087228 */ /* 0x000fe40000000000 */
[----:B------:R-:W-:-:S08]  /*0290*/  DMUL R6, R10, R10 ;  /* 0x0000000a0a067228 */ /* 0x000fd00000000000 */
[----:B------:R-:W-:-:S08]  /*02a0*/  DADD R18, R8, R6 ;  /* 0x0000000008127229 */ /* 0x000fd00000000006 */
[----:B------:R-:W-:-:S14]  /*02b0*/  DSETP.LE.AND P1, PT, R18, 4, PT ;  /* 0x401000001200742a */ /* 0x000fdc0003f23000 */
[----:B------:R-:W-:Y:S05]  /*02c0*/  @!P0 BRA P1, `(.L_x_1) ;  /* 0xfffffffc00d48947 */ /* 0x000fea000083ffff */
[----:B------:R-:W-:Y:S05]  /*02d0*/  BSYNC.RECONVERGENT B0 ;  /* 0x0000000000007941 */ /* 0x000fea0003800200 */
.L_x_0:
[----:B------:R-:W-:Y:S01]  /*02e0*/  STG.E desc[UR4][R14.64], R17 ;  /* 0x000000110e007986 */ /* 0x000fe2000c101904 */
[----:B------:R-:W-:Y:S05]  /*02f0*/  EXIT ;  /* 0x000000000000794d */ /* 0x000fea0003800000 */
.L_x_2:
[----:B------:R-:W-:-:S00]  /*0300*/  BRA `(.L_x_2) ;  /* 0xfffffffc00fc7947 */ /* 0x000fc0000383ffff */
[----:B------:R-:W-:-:S00]  /*0310*/  NOP ;  /* 0x0000000000007918 */ /* 0x000fc00000000000 */
        /* <DEDUP_REMOVED lines=14> */
.L_x_3:


//--------------------- .nv.shared.reserved.0     --------------------------
	.section	.nv.shared.reserved.0,"aw",@nobits
	.weak		__nv_reservedSMEM_offset_0_alias
	.size		__nv_reservedSMEM_offset_0_alias, 0, 64
	.other		__nv_reservedSMEM_offset_0_alias,@"STO_CUDA_RESERVED_SHARED STV_DEFAULT"
__nv_reservedSMEM_offset_0_alias:
	.zero		0
	.zero		64


//--------------------- .nv.constant0._Z16mandelbrotKernelPiddddiii --------------------------
	.section	.nv.constant0._Z16mandelbrotKernelPiddddiii,"a",@progbits
	.sectionflags	@""
	.align	4
.nv.constant0._Z16mandelbrotKernelPiddddiii:
	.zero		948


//--------------------- SYMBOLS --------------------------

	.type		.nv.reservedSmem.offset0,@object
	.size		.nv.reservedSmem.offset0,0x4
